//
// Generated by NVIDIA NVVM Compiler
//
// Compiler Build ID: CL-36424714
// Cuda compilation tools, release 13.0, V13.0.88
// Based on NVVM 20.0.0
//

.version 9.0
.target sm_100
.address_size 64

	// .globl	_Z9l2aKernelPj
.const .align 1 .b8 DATA4[512] = {73, 118, 84, 117, 105, 116, 110, 32, 116, 97, 116, 32, 32, 101, 72, 101, 110, 111, 69, 105, 32, 112, 103, 118, 105, 32, 73, 65, 84, 102, 32, 110, 65, 79, 105, 77, 32, 112, 76, 108, 32, 115, 115, 121, 71, 110, 101, 108, 110, 117, 32, 108, 40, 69, 101, 111, 32, 115, 101, 73, 116, 104, 72, 78, 99, 59, 89, 65, 82, 115, 76, 32, 111, 101, 101, 111, 69, 105, 108, 110, 66, 115, 116, 40, 32, 101, 108, 116, 104, 32, 100, 121, 108, 97, 114, 120, 116, 108, 83, 65, 80, 97, 32, 89, 98, 83, 112, 78, 82, 39, 85, 114, 115, 108, 67, 80, 116, 104, 59, 66, 32, 76, 105, 121, 82, 79, 115, 111, 77, 112, 115, 70, 32, 83, 114, 97, 115, 67, 73, 115, 115, 110, 32, 75, 78, 69, 65, 76, 104, 65, 84, 105, 104, 32, 111, 32, 32, 97, 116, 111, 119, 114, 115, 116, 122, 67, 110, 105, 115, 117, 104, 99, 65, 72, 75, 65, 109, 32, 32, 101, 99, 73, 82, 69, 102, 116, 78, 115, 85, 77, 105, 78, 110, 97, 110, 32, 72, 101, 111, 115, 105, 114, 104, 72, 83, 115, 59, 65, 100, 116, 117, 117, 78, 112, 111, 100, 112, 69, 111, 59, 112, 101, 121, 32, 114, 54, 84, 32, 41, 114, 115, 40, 105, 115, 103, 32, 116, 121, 65, 105, 59, 115, 115, 101, 59, 116, 70, 101, 67, 116, 117, 116, 69, 106, 32, 83, 111, 101, 119, 117, 111, 101, 32, 116, 77, 78, 82, 32, 66, 32, 83, 101, 100, 99, 108, 32, 67, 32, 75, 120, 101, 101, 67, 79, 120, 97, 105, 59, 32, 116, 110, 105, 116, 76, 108, 76, 121, 32, 116, 101, 116, 110, 99, 85, 32, 79, 79, 32, 105, 106, 119, 69, 105, 67, 58, 98, 55, 79, 59, 101, 85, 105, 116, 104, 120, 32, 86, 79, 111, 100, 65, 114, 32, 41, 84, 117, 32, 120, 98, 115, 99, 58, 111, 110, 68, 32, 78, 110, 32, 116, 112, 115, 111, 116, 32, 75, 83, 101, 111, 59, 97, 101, 41, 68, 77, 69, 119, 50, 122, 32, 116, 102, 32, 69, 121, 102, 111, 116, 100, 97, 110, 114, 65, 101, 101, 116, 119, 117, 55, 100, 73, 101, 66, 32, 59, 109, 110, 104, 58, 98, 65, 32, 115, 108, 117, 32, 116, 32, 87, 76, 32, 107, 101, 116, 65, 116, 108, 68, 110, 107, 59, 114, 78, 108, 85, 32, 73, 76, 87, 101, 87, 55, 32, 105, 105, 68, 119, 85, 108, 110, 114, 84, 101, 69, 105, 111, 108, 116, 116, 100, 89, 84, 32, 79, 116, 119, 69, 101, 68, 98, 85, 101, 32, 105, 32, 104, 32, 72, 78, 102, 114, 65, 102, 99, 32, 100, 86, 81, 100, 107, 32, 65, 114, 122, 84, 79, 76, 97, 114, 65, 32, 105, 102, 32, 107, 121, 101, 59, 32, 116, 78, 32, 115, 84, 76, 121, 115, 32, 111, 84, 100};
.const .align 1 .b8 INITIAL_KEY[7] = {24, 4, 25, 15, 25, 15, 25};
.const .align 1 .b8 KEY_MODULO_LOOKUP_TABLE[14] = {0, 1, 2, 3, 4, 5, 6, 0, 1, 2, 3, 4, 5, 6};
.const .align 4 .b8 BITS_SHIFTING_LOOKUP_TABLE[128] = {1, 0, 0, 0, 2, 0, 0, 0, 4, 0, 0, 0, 8, 0, 0, 0, 16, 0, 0, 0, 32, 0, 0, 0, 64, 0, 0, 0, 128, 0, 0, 0, 0, 1, 0, 0, 0, 2, 0, 0, 0, 4, 0, 0, 0, 8, 0, 0, 0, 16, 0, 0, 0, 32, 0, 0, 0, 64, 0, 0, 0, 128, 0, 0, 0, 0, 1, 0, 0, 0, 2, 0, 0, 0, 4, 0, 0, 0, 8, 0, 0, 0, 16, 0, 0, 0, 32, 0, 0, 0, 64, 0, 0, 0, 128, 0, 0, 0, 0, 1, 0, 0, 0, 2, 0, 0, 0, 4, 0, 0, 0, 8, 0, 0, 0, 16, 0, 0, 0, 32, 0, 0, 0, 64, 0, 0, 0, 128};

.visible .entry _Z9l2aKernelPj(
	.param .u64 .ptr .align 1 _Z9l2aKernelPj_param_0
)
{
	.reg .b32 	%r<6>;
	.reg .b64 	%rd<5>;

	ld.param.u64 	%rd1, [_Z9l2aKernelPj_param_0];
	mov.u32 	%r1, %ctaid.x;
	mov.u32 	%r2, %ntid.x;
	mov.u32 	%r3, %tid.x;
	mad.lo.s32 	%r4, %r1, %r2, %r3;
	cvta.to.global.u64 	%rd2, %rd1;
	mul.wide.s32 	%rd3, %r4, 4;
	add.s64 	%rd4, %rd2, %rd3;
	mov.b32 	%r5, -1;
	st.global.u32 	[%rd4], %r5;
	ret;

}


// ===== COMPILED SASS (sm_100) =====

	.target	sm_100

	.elftype	@"ET_EXEC"


//--------------------- .note.nv.tkinfo           --------------------------
	.section	.note.nv.tkinfo,"",@"SHT_NOTE"
	.sectionflags	@"SHF_NOTE_NV_TKINFO"
	.tkinfo
        /*0018*/ 	.word	0x00000002
        /*0030*/ 	.string	""
        /*0030*/ 	.string	"ptxas"
        /*0030*/ 	.string	"Cuda compilation tools, release 13.0, V13.0.88"
        /*0030*/ 	.string	"Build cuda_13.0.r13.0/compiler.36424714_0"
        /*0030*/ 	.string	"-arch sm_100 -m 64 "



//--------------------- .note.nv.cuinfo           --------------------------
	.section	.note.nv.cuinfo,"",@"SHT_NOTE"
	.sectionflags	@"SHF_NOTE_NV_CUINFO"
        /*0018*/ 	.short	0x0002
        /*001a*/ 	.short	0x0064
        /*001c*/ 	.short	0x0082
	.zero		2


//--------------------- .nv.info                  --------------------------
	.section	.nv.info,"",@"SHT_CUDA_INFO"
	.align	4


	//----- nvinfo : EIATTR_REGCOUNT
	.align		4
        /*0000*/ 	.byte	0x04, 0x2f
        /*0002*/ 	.short	(.L_5 - .L_4)
	.align		4
.L_4:
        /*0004*/ 	.word	index@(_Z9l2aKernelPj)
        /*0008*/ 	.word	0x0000000a


	//----- nvinfo : EIATTR_FRAME_SIZE
	.align		4
.L_5:
        /*000c*/ 	.byte	0x04, 0x11
        /*000e*/ 	.short	(.L_7 - .L_6)
	.align		4
.L_6:
        /*0010*/ 	.word	index@(_Z9l2aKernelPj)
        /*0014*/ 	.word	0x00000000


	//----- nvinfo : EIATTR_MIN_STACK_SIZE
	.align		4
.L_7:
        /*0018*/ 	.byte	0x04, 0x12
        /*001a*/ 	.short	(.L_9 - .L_8)
	.align		4
.L_8:
        /*001c*/ 	.word	index@(_Z9l2aKernelPj)
        /*0020*/ 	.word	0x00000000
.L_9:


//--------------------- .nv.compat                --------------------------
	.section	.nv.compat,"",@"SHT_CUDA_COMPAT_INFO"
	.align	4
        /*0000*/ 	.byte	0x02, 0x09, 0x00, 0x00, 0x02, 0x02, 0x01, 0x00, 0x02, 0x05, 0x05, 0x00, 0x03, 0x07, 0x01, 0x01
        /*0010*/ 	.byte	0x02, 0x03, 0x00, 0x00, 0x02, 0x06, 0x01, 0x00, 0x04, 0x0b, 0x08, 0x00, 0x09, 0x00, 0x00, 0x00
        /*0020*/ 	.byte	0x00, 0x00, 0x00, 0x00


//--------------------- .nv.info._Z9l2aKernelPj   --------------------------
	.section	.nv.info._Z9l2aKernelPj,"",@"SHT_CUDA_INFO"
	.sectionflags	@""
	.align	4


	//----- nvinfo : EIATTR_CUDA_API_VERSION
	.align		4
        /*0000*/ 	.byte	0x04, 0x37
        /*0002*/ 	.short	(.L_11 - .L_10)
.L_10:
        /*0004*/ 	.word	0x00000082


	//----- nvinfo : EIATTR_KPARAM_INFO
	.align		4
.L_11:
        /*0008*/ 	.byte	0x04, 0x17
        /*000a*/ 	.short	(.L_13 - .L_12)
.L_12:
        /*000c*/ 	.word	0x00000000
        /*0010*/ 	.short	0x0000
        /*0012*/ 	.short	0x0000
        /*0014*/ 	.byte	0x00, 0xf5, 0x21, 0x00


	//----- nvinfo : EIATTR_SPARSE_MMA_MASK
	.align		4
.L_13:
        /*0018*/ 	.byte	0x03, 0x50
        /*001a*/ 	.short	0x0000


	//----- nvinfo : EIATTR_MAXREG_COUNT
	.align		4
        /*001c*/ 	.byte	0x03, 0x1b
        /*001e*/ 	.short	0x00ff


	//----- nvinfo : EIATTR_MERCURY_ISA_VERSION
	.align		4
        /*0020*/ 	.byte	0x03, 0x5f
        /*0022*/ 	.short	0x0101


	//----- nvinfo : EIATTR_VRC_CTA_INIT_COUNT
	.align		4
        /*0024*/ 	.byte	0x02, 0x4a
	.zero		1
	.zero		1


	//----- nvinfo : EIATTR_EXIT_INSTR_OFFSETS
	.align		4
        /*0028*/ 	.byte	0x04, 0x1c
        /*002a*/ 	.short	(.L_15 - .L_14)


	//   ....[0]....
.L_14:
        /*002c*/ 	.word	0x000000a0


	//----- nvinfo : EIATTR_CBANK_PARAM_SIZE
	.align		4
.L_15:
        /*0030*/ 	.byte	0x03, 0x19
        /*0032*/ 	.short	0x0008


	//----- nvinfo : EIATTR_PARAM_CBANK
	.align		4
        /*0034*/ 	.byte	0x04, 0x0a
        /*0036*/ 	.short	(.L_17 - .L_16)
	.align		4
.L_16:
        /*0038*/ 	.word	index@(.nv.constant0._Z9l2aKernelPj)
        /*003c*/ 	.short	0x0380
        /*003e*/ 	.short	0x0008


	//----- nvinfo : EIATTR_SW_WAR
	.align		4
.L_17:
        /*0040*/ 	.byte	0x04, 0x36
        /*0042*/ 	.short	(.L_19 - .L_18)
.L_18:
        /*0044*/ 	.word	0x00000008
.L_19:


//--------------------- .nv.callgraph             --------------------------
	.section	.nv.callgraph,"",@"SHT_CUDA_CALLGRAPH"
	.align	4
	.sectionentsize	8
	.align		4
        /*0000*/ 	.word	0x00000000
	.align		4
        /*0004*/ 	.word	0xffffffff
	.align		4
        /*0008*/ 	.word	0x00000000
	.align		4
        /*000c*/ 	.word	0xfffffffe
	.align		4
        /*0010*/ 	.word	0x00000000
	.align		4
        /*0014*/ 	.word	0xfffffffd
	.align		4
        /*0018*/ 	.word	0x00000000
	.align		4
        /*001c*/ 	.word	0xfffffffc


//--------------------- .nv.constant3             --------------------------
	.section	.nv.constant3,"a",@progbits
	.align	4
.nv.constant3:
	.type		DATA4,@object
	.size		DATA4,(INITIAL_KEY - DATA4)
DATA4:
        /*0000*/ 	.byte	0x49, 0x76, 0x54, 0x75, 0x69, 0x74, 0x6e, 0x20, 0x74, 0x61, 0x74, 0x20, 0x20, 0x65, 0x48, 0x65
        /* <DEDUP_REMOVED lines=31> */
	.type		INITIAL_KEY,@object
	.size		INITIAL_KEY,(KEY_MODULO_LOOKUP_TABLE - INITIAL_KEY)
INITIAL_KEY:
        /*0200*/ 	.byte	0x18, 0x04, 0x19, 0x0f, 0x19, 0x0f, 0x19
	.type		KEY_MODULO_LOOKUP_TABLE,@object
	.size		KEY_MODULO_LOOKUP_TABLE,(.L_2 - KEY_MODULO_LOOKUP_TABLE)
KEY_MODULO_LOOKUP_TABLE:
        /*0207*/ 	.byte	0x00, 0x01, 0x02, 0x03, 0x04, 0x05, 0x06, 0x00, 0x01, 0x02, 0x03, 0x04, 0x05, 0x06
.L_2:
	.zero		3
	.type		BITS_SHIFTING_LOOKUP_TABLE,@object
	.size		BITS_SHIFTING_LOOKUP_TABLE,(.L_3 - BITS_SHIFTING_LOOKUP_TABLE)
BITS_SHIFTING_LOOKUP_TABLE:
        /* <DEDUP_REMOVED lines=8> */
.L_3:


//--------------------- .text._Z9l2aKernelPj      --------------------------
	.section	.text._Z9l2aKernelPj,"ax",@progbits
	.align	128
        .global         _Z9l2aKernelPj
        .type           _Z9l2aKernelPj,@function
        .size           _Z9l2aKernelPj,(.L_x_1 - _Z9l2aKernelPj)
        .other          _Z9l2aKernelPj,@"STO_CUDA_ENTRY STV_DEFAULT"
_Z9l2aKernelPj:
.text._Z9l2aKernelPj:
[----:B------:R-:W-:Y:S01]  /*0000*/  LDC R1, c[0x0][0x37c] ;  /* 0x0000df00ff017b82 */ /* 0x000fe20000000800 */
[----:B------:R-:W0:Y:S07]  /*0010*/  S2R R0, SR_TID.X ;  /* 0x0000000000007919 */ /* 0x000e2e0000002100 */
[----:B------:R-:W0:Y:S01]  /*0020*/  S2UR UR6, SR_CTAID.X ;  /* 0x00000000000679c3 */ /* 0x000e220000002500 */
[----:B------:R-:W1:Y:S01]  /*0030*/  LDCU.64 UR4, c[0x0][0x358] ;  /* 0x00006b00ff0477ac */ /* 0x000e620008000a00 */
[----:B------:R-:W-:-:S06]  /*0040*/  MOV R7, 0xffffffff ;  /* 0xffffffff00077802 */ /* 0x000fcc0000000f00 */
[----:B------:R-:W0:Y:S08]  /*0050*/  LDC R5, c[0x0][0x360] ;  /* 0x0000d800ff057b82 */ /* 0x000e300000000800 */
[----:B------:R-:W2:Y:S01]  /*0060*/  LDC.64 R2, c[0x0][0x380] ;  /* 0x0000e000ff027b82 */ /* 0x000ea20000000a00 */
[----:B0-----:R-:W-:-:S04]  /*0070*/  IMAD R5, R5, UR6, R0 ;  /* 0x0000000605057c24 */ /* 0x001fc8000f8e0200 */
[----:B--2---:R-:W-:-:S05]  /*0080*/  IMAD.WIDE R2, R5, 0x4, R2 ;  /* 0x0000000405027825 */ /* 0x004fca00078e0202 */
[----:B-1----:R-:W-:Y:S01]  /*0090*/  STG.E desc[UR4][R2.64], R7 ;  /* 0x0000000702007986 */ /* 0x002fe2000c101904 */
[----:B------:R-:W-:Y:S05]  /*00a0*/  EXIT ;  /* 0x000000000000794d */ /* 0x000fea0003800000 */
.L_x_0:
[----:B------:R-:W-:-:S00]  /*00b0*/  BRA `(.L_x_0) ;  /* 0xfffffffc00fc7947 */ /* 0x000fc0000383ffff */
[----:B------:R-:W-:-:S00]  /*00c0*/  NOP ;  /* 0x0000000000007918 */ /* 0x000fc00000000000 */
        /* <DEDUP_REMOVED lines=11> */
.L_x_1:


//--------------------- .nv.shared.reserved.0     --------------------------
	.section	.nv.shared.reserved.0,"aw",@nobits
	.weak		__nv_reservedSMEM_offset_0_alias
	.size		__nv_reservedSMEM_offset_0_alias, 0, 64
	.other		__nv_reservedSMEM_offset_0_alias,@"STO_CUDA_RESERVED_SHARED STV_DEFAULT"
__nv_reservedSMEM_offset_0_alias:
	.zero		0
	.zero		64


//--------------------- .nv.constant0._Z9l2aKernelPj --------------------------
	.section	.nv.constant0._Z9l2aKernelPj,"a",@progbits
	.sectionflags	@""
	.align	4
.nv.constant0._Z9l2aKernelPj:
	.zero		904


//--------------------- SYMBOLS --------------------------

	.type		.nv.reservedSmem.offset0,@object
	.size		.nv.reservedSmem.offset0,0x4
